	.headerflags	@"EF_CUDA_TEXMODE_UNIFIED EF_CUDA_64BIT_ADDRESS EF_CUDA_ACCELERATORS EF_CUDA_SM90 EF_CUDA_VIRTUAL_SM(EF_CUDA_SM90)"
	.elftype	@"ET_EXEC"


//--------------------- .nv.info                  --------------------------
	.section	.nv.info,"",@"SHT_CUDA_INFO"
	.align	4


	//----- nvinfo : EIATTR_REGCOUNT
	.align		4
        /*0000*/ 	.byte	0x04, 0x2f
        /*0002*/ 	.short	(.L_1 - .L_0)
	.align		4
.L_0:
        /*0004*/ 	.word	index@(triton_poi_fused_mean_mul_sigmoid_59)
        /*0008*/ 	.word	0x0000001a


	//----- nvinfo : EIATTR_MIN_STACK_SIZE
	.align		4
.L_1:
        /*000c*/ 	.byte	0x04, 0x12
        /*000e*/ 	.short	(.L_3 - .L_2)
	.align		4
.L_2:
        /*0010*/ 	.word	index@(triton_poi_fused_mean_mul_sigmoid_59)
        /*0014*/ 	.word	0x00000000


	//----- nvinfo : EIATTR_FRAME_SIZE
	.align		4
.L_3:
        /*0018*/ 	.byte	0x04, 0x11
        /*001a*/ 	.short	(.L_5 - .L_4)
	.align		4
.L_4:
        /*001c*/ 	.word	index@(triton_poi_fused_mean_mul_sigmoid_59)
        /*0020*/ 	.word	0x00000000


	//----- nvinfo : EIATTR_MIN_STACK_SIZE
	.align		4
.L_5:
        /*0024*/ 	.byte	0x04, 0x12
        /*0026*/ 	.short	(.L_7 - .L_6)
	.align		4
.L_6:
        /*0028*/ 	.word	index@(triton_poi_fused_mean_mul_sigmoid_59)
        /*002c*/ 	.word	0x00000000
.L_7:


//--------------------- .nv.info.triton_poi_fused_mean_mul_sigmoid_59 --------------------------
	.section	.nv.info.triton_poi_fused_mean_mul_sigmoid_59,"",@"SHT_CUDA_INFO"
	.sectionflags	@""
	.align	4


	//----- nvinfo : EIATTR_CUDA_API_VERSION
	.align		4
        /*0000*/ 	.byte	0x04, 0x37
        /*0002*/ 	.short	(.L_9 - .L_8)
.L_8:
        /*0004*/ 	.word	0x0000007c


	//----- nvinfo : EIATTR_KPARAM_INFO
	.align		4
.L_9:
        /*0008*/ 	.byte	0x04, 0x17
        /*000a*/ 	.short	(.L_11 - .L_10)
.L_10:
        /*000c*/ 	.word	0x00000000
        /*0010*/ 	.short	0x0002
        /*0012*/ 	.short	0x0010
        /*0014*/ 	.byte	0x00, 0xf0, 0x11, 0x00


	//----- nvinfo : EIATTR_KPARAM_INFO
	.align		4
.L_11:
        /*0018*/ 	.byte	0x04, 0x17
        /*001a*/ 	.short	(.L_13 - .L_12)
.L_12:
        /*001c*/ 	.word	0x00000000
        /*0020*/ 	.short	0x0001
        /*0022*/ 	.short	0x0008
        /*0024*/ 	.byte	0x00, 0xf4, 0x21, 0x00


	//----- nvinfo : EIATTR_KPARAM_INFO
	.align		4
.L_13:
        /*0028*/ 	.byte	0x04, 0x17
        /*002a*/ 	.short	(.L_15 - .L_14)
.L_14:
        /*002c*/ 	.word	0x00000000
        /*0030*/ 	.short	0x0000
        /*0032*/ 	.short	0x0000
        /*0034*/ 	.byte	0x00, 0xf4, 0x21, 0x00


	//----- nvinfo : EIATTR_SPARSE_MMA_MASK
	.align		4
.L_15:
        /*0038*/ 	.byte	0x03, 0x50
        /*003a*/ 	.short	0x0000


	//----- nvinfo : EIATTR_MAXREG_COUNT
	.align		4
        /*003c*/ 	.byte	0x03, 0x1b
        /*003e*/ 	.short	0x00ff


	//----- nvinfo : EIATTR_EXIT_INSTR_OFFSETS
	.align		4
        /*0040*/ 	.byte	0x04, 0x1c
        /*0042*/ 	.short	(.L_17 - .L_16)


	//   ....[0]....
.L_16:
        /*0044*/ 	.word	0x00000890


	//   ....[1]....
        /*0048*/ 	.word	0x000008d0


	//----- nvinfo : EIATTR_REQNTID
	.align		4
.L_17:
        /*004c*/ 	.byte	0x04, 0x10
        /*004e*/ 	.short	(.L_19 - .L_18)
.L_18:
        /*0050*/ 	.word	0x00000080
        /*0054*/ 	.word	0x00000001
        /*0058*/ 	.word	0x00000001


	//----- nvinfo : EIATTR_CBANK_PARAM_SIZE
	.align		4
.L_19:
        /*005c*/ 	.byte	0x03, 0x19
        /*005e*/ 	.short	0x0014


	//----- nvinfo : EIATTR_PARAM_CBANK
	.align		4
        /*0060*/ 	.byte	0x04, 0x0a
        /*0062*/ 	.short	(.L_21 - .L_20)
	.align		4
.L_20:
        /*0064*/ 	.word	index@(.nv.constant0.triton_poi_fused_mean_mul_sigmoid_59)
        /*0068*/ 	.short	0x0210
        /*006a*/ 	.short	0x0014


	//----- nvinfo : EIATTR_SW_WAR
	.align		4
.L_21:
        /*006c*/ 	.byte	0x04, 0x36
        /*006e*/ 	.short	(.L_23 - .L_22)
.L_22:
        /*0070*/ 	.word	0x00000008
.L_23:


//--------------------- .nv.callgraph             --------------------------
	.section	.nv.callgraph,"",@"SHT_CUDA_CALLGRAPH"
	.align	4
	.sectionentsize	8
	.align		4
        /*0000*/ 	.word	0x00000000
	.align		4
        /*0004*/ 	.word	0xffffffff
	.align		4
        /*0008*/ 	.word	0x00000000
	.align		4
        /*000c*/ 	.word	0xfffffffe
	.align		4
        /*0010*/ 	.word	0x00000000
	.align		4
        /*0014*/ 	.word	0xfffffffd
	.align		4
        /*0018*/ 	.word	0x00000000
	.align		4
        /*001c*/ 	.word	0xfffffffc


//--------------------- .text.triton_poi_fused_mean_mul_sigmoid_59 --------------------------
	.section	.text.triton_poi_fused_mean_mul_sigmoid_59,"ax",@progbits
	.align	128
        .global         triton_poi_fused_mean_mul_sigmoid_59
        .type           triton_poi_fused_mean_mul_sigmoid_59,@function
        .size           triton_poi_fused_mean_mul_sigmoid_59,(.L_x_1 - triton_poi_fused_mean_mul_sigmoid_59)
        .other          triton_poi_fused_mean_mul_sigmoid_59,@"STO_CUDA_ENTRY STV_DEFAULT"
triton_poi_fused_mean_mul_sigmoid_59:
.text.triton_poi_fused_mean_mul_sigmoid_59:
[----:B------:R-:W0:Y:S02]  /*0000*/  LDC R1, c[0x0][0x28] ;  /* 0x00000a00ff017b82 */ /* 0x000e240000000800 */
[----:B------:R-:W1:Y:S01]  /*0010*/  S2R R0, SR_TID.X ;  /* 0x0000000000007919 */ /* 0x000e620000002100 */
[----:B------:R-:W-:Y:S01]  /*0020*/  HFMA2.MMA R2, -RZ, RZ, 0, 0 ;  /* 0x00000000ff027435 */ /* 0x000fe200000001ff */
[----:B------:R-:W2:Y:S01]  /*0030*/  LDC.64 R10, c[0x0][0x210] ;  /* 0x00008400ff0a7b82 */ /* 0x000ea20000000a00 */
[----:B------:R-:W-:Y:S01]  /*0040*/  CS2R R8, SRZ ;  /* 0x0000000000087805 */ /* 0x000fe2000001ff00 */
[----:B------:R-:W3:Y:S01]  /*0050*/  S2R R3, SR_CTAID.X ;  /* 0x0000000000037919 */ /* 0x000ee20000002500 */
[----:B------:R-:W-:Y:S01]  /*0060*/  ULDC.64 UR4, c[0x0][0x208] ;  /* 0x0000820000047ab9 */ /* 0x000fe20000000a00 */
[----:B------:R-:W-:Y:S02]  /*0070*/  CS2R R6, SRZ ;  /* 0x0000000000067805 */ /* 0x000fe4000001ff00 */
[----:B-1----:R-:W-:-:S04]  /*0080*/  SHF.L.U32 R0, R0, 0x1, RZ ;  /* 0x0000000100007819 */ /* 0x002fc800000006ff */
[----:B------:R-:W-:-:S04]  /*0090*/  LOP3.LUT R0, R0, 0xfe, RZ, 0xc0, !PT ;  /* 0x000000fe00007812 */ /* 0x000fc800078ec0ff */
[----:B---3--:R-:W-:-:S04]  /*00a0*/  LEA R3, R3, R0, 0x8 ;  /* 0x0000000003037211 */ /* 0x008fc800078e40ff */
[C---:B------:R-:W-:Y:S01]  /*00b0*/  ISETP.GE.AND P0, PT, R3.reuse, 0x1c00, PT ;  /* 0x00001c000300780c */ /* 0x040fe20003f06270 */
[----:B------:R-:W-:-:S05]  /*00c0*/  IMAD.HI R0, R3, -0x6db6db6d, R2 ;  /* 0x9249249303007827 */ /* 0x000fca00078e0202 */
[----:B------:R-:W-:-:S04]  /*00d0*/  SHF.R.U32.HI R5, RZ, 0x1f, R0 ;  /* 0x0000001fff057819 */ /* 0x000fc80000011600 */
[----:B------:R-:W-:-:S05]  /*00e0*/  LEA.HI.SX32 R5, R0, R5, 0x16 ;  /* 0x0000000500057211 */ /* 0x000fca00078fb2ff */
[----:B------:R-:W-:-:S04]  /*00f0*/  IMAD R0, R5, -0x700, R3 ;  /* 0xfffff90005007824 */ /* 0x000fc800078e0203 */
[----:B------:R-:W-:-:S04]  /*0100*/  IMAD R19, R5, 0x1c00, R0 ;  /* 0x00001c0005137824 */ /* 0x000fc800078e0200 */
[----:B--2---:R-:W-:Y:S01]  /*0110*/  IMAD.WIDE R12, R19, 0x4, R10 ;  /* 0x00000004130c7825 */ /* 0x004fe200078e020a */
[----:B------:R-:W-:-:S04]  /*0120*/  IADD3 R15, R19, 0x700, RZ ;  /* 0x00000700130f7810 */ /* 0x000fc80007ffe0ff */
[----:B------:R-:W2:Y:S01]  /*0130*/  @!P0 LDG.E.64 R8, desc[UR4][R12.64] ;  /* 0x000000040c088981 */ /* 0x000ea2000c1e1b00 */
[----:B------:R-:W-:-:S05]  /*0140*/  IMAD.WIDE R14, R15, 0x4, R10 ;  /* 0x000000040f0e7825 */ /* 0x000fca00078e020a */
[----:B------:R-:W3:Y:S01]  /*0150*/  @!P0 LDG.E.64 R6, desc[UR4][R14.64] ;  /* 0x000000040e068981 */ /* 0x000ee2000c1e1b00 */
[----:B------:R-:W-:Y:S02]  /*0160*/  IADD3 R17, R19, 0xe00, RZ ;  /* 0x00000e0013117810 */ /* 0x000fe40007ffe0ff */
[----:B------:R-:W-:Y:S02]  /*0170*/  CS2R R4, SRZ ;  /* 0x0000000000047805 */ /* 0x000fe4000001ff00 */
[----:B------:R-:W-:Y:S01]  /*0180*/  IADD3 R19, R19, 0x1500, RZ ;  /* 0x0000150013137810 */ /* 0x000fe20007ffe0ff */
[----:B------:R-:W-:-:S05]  /*0190*/  IMAD.WIDE R16, R17, 0x4, R10 ;  /* 0x0000000411107825 */ /* 0x000fca00078e020a */
[----:B------:R-:W4:Y:S01]  /*01a0*/  @!P0 LDG.E.64 R4, desc[UR4][R16.64] ;  /* 0x0000000410048981 */ /* 0x000f22000c1e1b00 */
[----:B------:R-:W-:Y:S01]  /*01b0*/  IMAD.WIDE R18, R19, 0x4, R10 ;  /* 0x0000000413127825 */ /* 0x000fe200078e020a */
[----:B------:R-:W-:-:S06]  /*01c0*/  CS2R R10, SRZ ;  /* 0x00000000000a7805 */ /* 0x000fcc000001ff00 */
[----:B------:R-:W5:Y:S01]  /*01d0*/  @!P0 LDG.E.64 R10, desc[UR4][R18.64] ;  /* 0x00000004120a8981 */ /* 0x000f62000c1e1b00 */
[----:B--2---:R-:W-:-:S04]  /*01e0*/  FADD R0, RZ, -R8 ;  /* 0x80000008ff007221 */ /* 0x004fc80000000000 */
[----:B------:R-:W-:Y:S01]  /*01f0*/  FMUL R2, R0, 1.4426950216293334961 ;  /* 0x3fb8aa3b00027820 */ /* 0x000fe20000400000 */
[----:B---3--:R-:W-:-:S04]  /*0200*/  FADD R0, RZ, -R6 ;  /* 0x80000006ff007221 */ /* 0x008fc80000000000 */
[----:B------:R-:W-:Y:S01]  /*0210*/  FSETP.GEU.AND P2, PT, R2, -126, PT ;  /* 0xc2fc00000200780b */ /* 0x000fe20003f4e000 */
[----:B------:R-:W-:Y:S01]  /*0220*/  FMUL R13, R0, 1.4426950216293334961 ;  /* 0x3fb8aa3b000d7820 */ /* 0x000fe20000400000 */
[----:B------:R-:W-:-:S04]  /*0230*/  FADD R0, RZ, -R9 ;  /* 0x80000009ff007221 */ /* 0x000fc80000000000 */
[----:B------:R-:W-:Y:S01]  /*0240*/  FSETP.GEU.AND P5, PT, R13, -126, PT ;  /* 0xc2fc00000d00780b */ /* 0x000fe20003fae000 */
[----:B------:R-:W-:Y:S01]  /*0250*/  FMUL R12, R0, 1.4426950216293334961 ;  /* 0x3fb8aa3b000c7820 */ /* 0x000fe20000400000 */
[----:B------:R-:W-:Y:S01]  /*0260*/  FADD R0, RZ, -R7 ;  /* 0x80000007ff007221 */ /* 0x000fe20000000000 */
[----:B----4-:R-:W-:-:S03]  /*0270*/  FADD R15, RZ, -R4 ;  /* 0x80000004ff0f7221 */ /* 0x010fc60000000000 */
[----:B------:R-:W-:Y:S01]  /*0280*/  FSETP.GEU.AND P1, PT, R12, -126, PT ;  /* 0xc2fc00000c00780b */ /* 0x000fe20003f2e000 */
[----:B------:R-:W-:Y:S01]  /*0290*/  @!P2 FMUL R2, R2, 0.5 ;  /* 0x3f0000000202a820 */ /* 0x000fe20000400000 */
[----:B------:R-:W-:Y:S01]  /*02a0*/  FMUL R14, R0, 1.4426950216293334961 ;  /* 0x3fb8aa3b000e7820 */ /* 0x000fe20000400000 */
[----:B------:R-:W-:Y:S01]  /*02b0*/  FMUL R16, R15, 1.4426950216293334961 ;  /* 0x3fb8aa3b0f107820 */ /* 0x000fe20000400000 */
[----:B------:R-:W-:Y:S01]  /*02c0*/  FADD R15, RZ, -R5 ;  /* 0x80000005ff0f7221 */ /* 0x000fe20000000000 */
[----:B-----5:R-:W-:Y:S02]  /*02d0*/  FADD R17, RZ, -R10 ;  /* 0x8000000aff117221 */ /* 0x020fe40000000000 */
[----:B------:R-:W-:Y:S01]  /*02e0*/  @!P5 FMUL R13, R13, 0.5 ;  /* 0x3f0000000d0dd820 */ /* 0x000fe20000400000 */
[----:B------:R-:W1:Y:S01]  /*02f0*/  MUFU.EX2 R2, R2 ;  /* 0x0000000200027308 */ /* 0x000e620000000800 */
[----:B------:R-:W-:Y:S01]  /*0300*/  FSETP.GEU.AND P4, PT, R14, -126, PT ;  /* 0xc2fc00000e00780b */ /* 0x000fe20003f8e000 */
[----:B------:R-:W-:Y:S01]  /*0310*/  FMUL R15, R15, 1.4426950216293334961 ;  /* 0x3fb8aa3b0f0f7820 */ /* 0x000fe20000400000 */
[----:B------:R-:W-:Y:S01]  /*0320*/  FSETP.GEU.AND P3, PT, R16, -126, PT ;  /* 0xc2fc00001000780b */ /* 0x000fe20003f6e000 */
[----:B------:R-:W-:Y:S01]  /*0330*/  FMUL R17, R17, 1.4426950216293334961 ;  /* 0x3fb8aa3b11117820 */ /* 0x000fe20000400000 */
[----:B------:R-:W-:-:S02]  /*0340*/  @!P1 FMUL R12, R12, 0.5 ;  /* 0x3f0000000c0c9820 */ /* 0x000fc40000400000 */
[C---:B------:R-:W-:Y:S01]  /*0350*/  FSETP.GEU.AND P6, PT, R15.reuse, -126, PT ;  /* 0xc2fc00000f00780b */ /* 0x040fe20003fce000 */
[----:B------:R2:W3:Y:S06]  /*0360*/  MUFU.EX2 R0, R13 ;  /* 0x0000000d00007308 */ /* 0x0004ec0000000800 */
[----:B------:R-:W-:Y:S01]  /*0370*/  @!P4 FMUL R14, R14, 0.5 ;  /* 0x3f0000000e0ec820 */ /* 0x000fe20000400000 */
[----:B-1----:R-:W-:Y:S01]  /*0380*/  @!P2 FMUL R2, R2, R2 ;  /* 0x000000020202a220 */ /* 0x002fe20000400000 */
[----:B------:R-:W1:Y:S01]  /*0390*/  MUFU.EX2 R12, R12 ;  /* 0x0000000c000c7308 */ /* 0x000e620000000800 */
[----:B--2---:R-:W-:Y:S01]  /*03a0*/  FADD R13, RZ, -R11 ;  /* 0x8000000bff0d7221 */ /* 0x004fe20000000000 */
[----:B------:R-:W-:Y:S01]  /*03b0*/  @!P3 FMUL R16, R16, 0.5 ;  /* 0x3f0000001010b820 */ /* 0x000fe20000400000 */
[----:B------:R-:W-:Y:S01]  /*03c0*/  FADD R2, R2, 1 ;  /* 0x3f80000002027421 */ /* 0x000fe20000000000 */
[----:B------:R-:W-:Y:S01]  /*03d0*/  @!P6 FMUL R15, R15, 0.5 ;  /* 0x3f0000000f0fe820 */ /* 0x000fe20000400000 */
[----:B------:R-:W-:Y:S01]  /*03e0*/  FMUL R21, R13, 1.4426950216293334961 ;  /* 0x3fb8aa3b0d157820 */ /* 0x000fe20000400000 */
[----:B---3--:R-:W-:Y:S01]  /*03f0*/  @!P5 FMUL R0, R0, R0 ;  /* 0x000000000000d220 */ /* 0x008fe20000400000 */
[----:B------:R-:W-:Y:S01]  /*0400*/  FSETP.GEU.AND P5, PT, R17, -126, PT ;  /* 0xc2fc00001100780b */ /* 0x000fe20003fae000 */
[----:B------:R-:W2:Y:S02]  /*0410*/  MUFU.EX2 R14, R14 ;  /* 0x0000000e000e7308 */ /* 0x000ea40000000800 */
[----:B------:R-:W-:Y:S01]  /*0420*/  FSETP.GEU.AND P2, PT, R21, -126, PT ;  /* 0xc2fc00001500780b */ /* 0x000fe20003f4e000 */
[----:B------:R-:W-:Y:S01]  /*0430*/  FADD R18, R0, 1 ;  /* 0x3f80000000127421 */ /* 0x000fe20000000000 */
[----:B------:R-:W-:Y:S01]  /*0440*/  MOV R0, 0x3e800000 ;  /* 0x3e80000000007802 */ /* 0x000fe20000000f00 */
[----:B-1----:R-:W-:Y:S01]  /*0450*/  @!P1 FMUL R12, R12, R12 ;  /* 0x0000000c0c0c9220 */ /* 0x002fe20000400000 */
[----:B------:R-:W-:-:S02]  /*0460*/  FSETP.GT.AND P1, PT, R2, 8.50705917302346158658e+37, PT ;  /* 0x7e8000000200780b */ /* 0x000fc40003f24000 */
[----:B------:R-:W1:Y:S01]  /*0470*/  MUFU.EX2 R16, R16 ;  /* 0x0000001000107308 */ /* 0x000e620000000800 */
[----:B------:R-:W-:-:S03]  /*0480*/  FADD R12, R12, 1 ;  /* 0x3f8000000c0c7421 */ /* 0x000fc60000000000 */
[----:B------:R-:W-:-:S03]  /*0490*/  @!P5 FMUL R17, R17, 0.5 ;  /* 0x3f0000001111d820 */ /* 0x000fc60000400000 */
[----:B------:R-:W-:Y:S01]  /*04a0*/  @!P2 FMUL R21, R21, 0.5 ;  /* 0x3f0000001515a820 */ /* 0x000fe20000400000 */
[----:B--2---:R-:W-:Y:S01]  /*04b0*/  @!P4 FMUL R14, R14, R14 ;  /* 0x0000000e0e0ec220 */ /* 0x004fe20000400000 */
[----:B------:R-:W2:Y:S01]  /*04c0*/  MUFU.EX2 R13, R15 ;  /* 0x0000000f000d7308 */ /* 0x000ea20000000800 */
[----:B------:R-:W-:Y:S02]  /*04d0*/  FSETP.GT.AND P4, PT, R12, 8.50705917302346158658e+37, PT ;  /* 0x7e8000000c00780b */ /* 0x000fe40003f84000 */
[----:B------:R-:W-:Y:S01]  /*04e0*/  FADD R20, R14, 1 ;  /* 0x3f8000000e147421 */ /* 0x000fe20000000000 */
[----:B------:R-:W-:Y:S01]  /*04f0*/  @P1 FMUL R2, R2, 0.25 ;  /* 0x3e80000002021820 */ /* 0x000fe20000400000 */
[----:B-1----:R-:W-:-:S03]  /*0500*/  @!P3 FMUL R16, R16, R16 ;  /* 0x000000101010b220 */ /* 0x002fc60000400000 */
[----:B------:R-:W1:Y:S01]  /*0510*/  MUFU.EX2 R17, R17 ;  /* 0x0000001100117308 */ /* 0x000e620000000800 */
[----:B------:R-:W-:Y:S01]  /*0520*/  FSETP.GT.AND P3, PT, R18, 8.50705917302346158658e+37, PT ;  /* 0x7e8000001200780b */ /* 0x000fe20003f64000 */
[----:B------:R-:W-:-:S04]  /*0530*/  FADD R14, R16, 1 ;  /* 0x3f800000100e7421 */ /* 0x000fc80000000000 */
[----:B------:R-:W-:Y:S01]  /*0540*/  @P4 FMUL R12, R12, 0.25 ;  /* 0x3e8000000c0c4820 */ /* 0x000fe20000400000 */
[----:B--2---:R-:W-:Y:S01]  /*0550*/  @!P6 FMUL R13, R13, R13 ;  /* 0x0000000d0d0de220 */ /* 0x004fe20000400000 */
[----:B------:R2:W3:Y:S01]  /*0560*/  MUFU.EX2 R22, R21 ;  /* 0x0000001500167308 */ /* 0x0004e20000000800 */
[----:B------:R-:W-:-:S04]  /*0570*/  FSETP.GT.AND P6, PT, R20, 8.50705917302346158658e+37, PT ;  /* 0x7e8000001400780b */ /* 0x000fc80003fc4000 */
[----:B------:R-:W-:Y:S01]  /*0580*/  FSEL R23, R0, 1, P6 ;  /* 0x3f80000000177808 */ /* 0x000fe20003000000 */
[----:B------:R-:W-:Y:S01]  /*0590*/  @P3 FMUL R18, R18, 0.25 ;  /* 0x3e80000012123820 */ /* 0x000fe20000400000 */
[----:B-1----:R-:W-:Y:S01]  /*05a0*/  @!P5 FMUL R17, R17, R17 ;  /* 0x000000111111d220 */ /* 0x002fe20000400000 */
[----:B------:R1:W4:Y:S01]  /*05b0*/  MUFU.RCP R19, R2 ;  /* 0x0000000200137308 */ /* 0x0003220000001000 */
[----:B--2---:R-:W-:Y:S02]  /*05c0*/  FSEL R21, R0, 1, P3 ;  /* 0x3f80000000157808 */ /* 0x004fe40001800000 */
[----:B------:R-:W-:Y:S01]  /*05d0*/  FADD R17, R17, 1 ;  /* 0x3f80000011117421 */ /* 0x000fe20000000000 */
[----:B------:R-:W-:Y:S02]  /*05e0*/  FSETP.GT.AND P5, PT, R14, 8.50705917302346158658e+37, PT ;  /* 0x7e8000000e00780b */ /* 0x000fe40003fa4000 */
[----:B------:R-:W-:Y:S01]  /*05f0*/  @P6 FMUL R20, R20, 0.25 ;  /* 0x3e80000014146820 */ /* 0x000fe20000400000 */
[----:B---3--:R-:W-:Y:S01]  /*0600*/  @!P2 FMUL R22, R22, R22 ;  /* 0x000000161616a220 */ /* 0x008fe20000400000 */
[----:B------:R2:W3:Y:S01]  /*0610*/  MUFU.RCP R15, R12 ;  /* 0x0000000c000f7308 */ /* 0x0004e20000001000 */
[----:B-1----:R-:W-:Y:S01]  /*0620*/  FADD R2, R13, 1 ;  /* 0x3f8000000d027421 */ /* 0x002fe20000000000 */
[----:B------:R-:W-:Y:S01]  /*0630*/  FSETP.GT.AND P2, PT, R17, 8.50705917302346158658e+37, PT ;  /* 0x7e8000001100780b */ /* 0x000fe20003f44000 */
[----:B------:R-:W-:Y:S01]  /*0640*/  FADD R16, R22, 1 ;  /* 0x3f80000016107421 */ /* 0x000fe20000000000 */
[----:B------:R-:W-:-:S02]  /*0650*/  FSEL R22, R0, 1, P4 ;  /* 0x3f80000000167808 */ /* 0x000fc40002000000 */
[----:B------:R-:W-:Y:S02]  /*0660*/  FSETP.GT.AND P3, PT, R2, 8.50705917302346158658e+37, PT ;  /* 0x7e8000000200780b */ /* 0x000fe40003f64000 */
[----:B------:R-:W1:Y:S01]  /*0670*/  MUFU.RCP R18, R18 ;  /* 0x0000001200127308 */ /* 0x000e620000001000 */
[----:B--2---:R-:W-:Y:S01]  /*0680*/  FSEL R12, R0, 1, P1 ;  /* 0x3f800000000c7808 */ /* 0x004fe20000800000 */
[----:B------:R-:W-:Y:S01]  /*0690*/  @P5 FMUL R14, R14, 0.25 ;  /* 0x3e8000000e0e5820 */ /* 0x000fe20000400000 */
[----:B------:R-:W-:-:S03]  /*06a0*/  FSETP.GT.AND P1, PT, R16, 8.50705917302346158658e+37, PT ;  /* 0x7e8000001000780b */ /* 0x000fc60003f24000 */
[----:B----4-:R-:W-:Y:S01]  /*06b0*/  FMUL R19, R19, R12 ;  /* 0x0000000c13137220 */ /* 0x010fe20000400000 */
[----:B------:R-:W-:Y:S01]  /*06c0*/  @P2 FMUL R17, R17, 0.25 ;  /* 0x3e80000011112820 */ /* 0x000fe20000400000 */
[----:B------:R-:W2:Y:S01]  /*06d0*/  MUFU.RCP R20, R20 ;  /* 0x0000001400147308 */ /* 0x000ea20000001000 */
[----:B------:R-:W4:Y:S01]  /*06e0*/  LDC.64 R12, c[0x0][0x218] ;  /* 0x00008600ff0c7b82 */ /* 0x000f220000000a00 */
[----:B---3--:R-:W-:Y:S01]  /*06f0*/  FMUL R22, R15, R22 ;  /* 0x000000160f167220 */ /* 0x008fe20000400000 */
[----:B------:R-:W-:Y:S01]  /*0700*/  @P3 FMUL R2, R2, 0.25 ;  /* 0x3e80000002023820 */ /* 0x000fe20000400000 */
[----:B------:R-:W-:Y:S01]  /*0710*/  FSEL R15, R0, 1, P5 ;  /* 0x3f800000000f7808 */ /* 0x000fe20002800000 */
[----:B-1----:R-:W-:-:S03]  /*0720*/  FMUL R21, R18, R21 ;  /* 0x0000001512157220 */ /* 0x002fc60000400000 */
[----:B------:R-:W-:Y:S01]  /*0730*/  @P1 FMUL R16, R16, 0.25 ;  /* 0x3e80000010101820 */ /* 0x000fe20000400000 */
[----:B------:R-:W1:Y:S01]  /*0740*/  MUFU.RCP R14, R14 ;  /* 0x0000000e000e7308 */ /* 0x000e620000001000 */
[----:B------:R-:W-:Y:S01]  /*0750*/  FMUL R6, R21, R6 ;  /* 0x0000000615067220 */ /* 0x000fe20000400000 */
[----:B------:R-:W-:Y:S01]  /*0760*/  FSEL R21, R0, 1, P3 ;  /* 0x3f80000000157808 */ /* 0x000fe20001800000 */
[----:B--2---:R-:W-:Y:S02]  /*0770*/  FMUL R20, R20, R23 ;  /* 0x0000001714147220 */ /* 0x004fe40000400000 */
[----:B------:R-:W-:-:S03]  /*0780*/  FFMA R19, R19, R8, R6 ;  /* 0x0000000813137223 */ /* 0x000fc60000000006 */
[----:B------:R-:W2:Y:S01]  /*0790*/  MUFU.RCP R2, R2 ;  /* 0x0000000200027308 */ /* 0x000ea20000001000 */
[----:B------:R-:W-:Y:S01]  /*07a0*/  FSEL R6, R0, 1, P2 ;  /* 0x3f80000000067808 */ /* 0x000fe20001000000 */
[----:B------:R-:W-:-:S04]  /*07b0*/  FMUL R7, R20, R7 ;  /* 0x0000000714077220 */ /* 0x000fc80000400000 */
[----:B------:R-:W-:Y:S01]  /*07c0*/  FFMA R22, R22, R9, R7 ;  /* 0x0000000916167223 */ /* 0x000fe20000000007 */
[----:B------:R-:W-:Y:S01]  /*07d0*/  FSEL R7, R0, 1, P1 ;  /* 0x3f80000000077808 */ /* 0x000fe20000800000 */
[----:B------:R-:W3:Y:S01]  /*07e0*/  MUFU.RCP R17, R17 ;  /* 0x0000001100117308 */ /* 0x000ee20000001000 */
[----:B-1----:R-:W-:Y:S01]  /*07f0*/  FMUL R14, R14, R15 ;  /* 0x0000000f0e0e7220 */ /* 0x002fe20000400000 */
[----:B----4-:R-:W-:-:S04]  /*0800*/  IMAD.WIDE R12, R3, 0x4, R12 ;  /* 0x00000004030c7825 */ /* 0x010fc800078e020c */
[----:B------:R-:W-:Y:S01]  /*0810*/  FFMA R19, R14, R4, R19 ;  /* 0x000000040e137223 */ /* 0x000fe20000000013 */
[----:B--2---:R-:W-:Y:S01]  /*0820*/  FMUL R21, R2, R21 ;  /* 0x0000001502157220 */ /* 0x004fe20000400000 */
[----:B------:R-:W1:Y:S03]  /*0830*/  MUFU.RCP R16, R16 ;  /* 0x0000001000107308 */ /* 0x000e660000001000 */
[----:B------:R-:W-:Y:S01]  /*0840*/  FFMA R22, R21, R5, R22 ;  /* 0x0000000515167223 */ /* 0x000fe20000000016 */
[----:B---3--:R-:W-:-:S04]  /*0850*/  FMUL R6, R17, R6 ;  /* 0x0000000611067220 */ /* 0x008fc80000400000 */
[----:B------:R-:W-:Y:S01]  /*0860*/  FFMA R6, R6, R10, R19 ;  /* 0x0000000a06067223 */ /* 0x000fe20000000013 */
[----:B-1----:R-:W-:-:S04]  /*0870*/  FMUL R7, R16, R7 ;  /* 0x0000000710077220 */ /* 0x002fc80000400000 */
[----:B------:R-:W-:Y:S01]  /*0880*/  FFMA R7, R7, R11, R22 ;  /* 0x0000000b07077223 */ /* 0x000fe20000000016 */
[----:B------:R-:W-:Y:S06]  /*0890*/  @P0 EXIT ;  /* 0x000000000000094d */ /* 0x000fec0003800000 */
[----:B------:R-:W-:Y:S01]  /*08a0*/  FMUL R6, R6, 0.25 ;  /* 0x3e80000006067820 */ /* 0x000fe20000400000 */
[----:B------:R-:W-:-:S05]  /*08b0*/  FMUL R7, R7, 0.25 ;  /* 0x3e80000007077820 */ /* 0x000fca0000400000 */
[----:B------:R-:W-:Y:S01]  /*08c0*/  STG.E.64 desc[UR4][R12.64], R6 ;  /* 0x000000060c007986 */ /* 0x000fe2000c101b04 */
[----:B------:R-:W-:Y:S05]  /*08d0*/  EXIT ;  /* 0x000000000000794d */ /* 0x000fea0003800000 */
.L_x_0:
[----:B------:R-:W-:-:S00]  /*08e0*/  BRA `(.L_x_0) ;  /* 0xfffffffc00fc7947 */ /* 0x000fc0000383ffff */
[----:B------:R-:W-:-:S00]  /*08f0*/  NOP ;  /* 0x0000000000007918 */ /* 0x000fc00000000000 */
        /* <DEDUP_REMOVED lines=8> */
.L_x_1:


//--------------------- .nv.constant0.triton_poi_fused_mean_mul_sigmoid_59 --------------------------
	.section	.nv.constant0.triton_poi_fused_mean_mul_sigmoid_59,"a",@progbits
	.sectionflags	@""
	.align	4
.nv.constant0.triton_poi_fused_mean_mul_sigmoid_59:
	.zero		548
